	.headerflags	@"EF_CUDA_TEXMODE_UNIFIED EF_CUDA_64BIT_ADDRESS EF_CUDA_ACCELERATORS EF_CUDA_SM90 EF_CUDA_VIRTUAL_SM(EF_CUDA_SM90)"
	.elftype	@"ET_EXEC"


//--------------------- .nv.info                  --------------------------
	.section	.nv.info,"",@"SHT_CUDA_INFO"
	.align	4


	//----- nvinfo : EIATTR_REGCOUNT
	.align		4
        /*0000*/ 	.byte	0x04, 0x2f
        /*0002*/ 	.short	(.L_1 - .L_0)
	.align		4
.L_0:
        /*0004*/ 	.word	index@(triton_poi_fused_cat_8)
        /*0008*/ 	.word	0x00000013


	//----- nvinfo : EIATTR_MIN_STACK_SIZE
	.align		4
.L_1:
        /*000c*/ 	.byte	0x04, 0x12
        /*000e*/ 	.short	(.L_3 - .L_2)
	.align		4
.L_2:
        /*0010*/ 	.word	index@(triton_poi_fused_cat_8)
        /*0014*/ 	.word	0x00000000


	//----- nvinfo : EIATTR_FRAME_SIZE
	.align		4
.L_3:
        /*0018*/ 	.byte	0x04, 0x11
        /*001a*/ 	.short	(.L_5 - .L_4)
	.align		4
.L_4:
        /*001c*/ 	.word	index@(triton_poi_fused_cat_8)
        /*0020*/ 	.word	0x00000000


	//----- nvinfo : EIATTR_MIN_STACK_SIZE
	.align		4
.L_5:
        /*0024*/ 	.byte	0x04, 0x12
        /*0026*/ 	.short	(.L_7 - .L_6)
	.align		4
.L_6:
        /*0028*/ 	.word	index@(triton_poi_fused_cat_8)
        /*002c*/ 	.word	0x00000000
.L_7:


//--------------------- .nv.info.triton_poi_fused_cat_8 --------------------------
	.section	.nv.info.triton_poi_fused_cat_8,"",@"SHT_CUDA_INFO"
	.sectionflags	@""
	.align	4


	//----- nvinfo : EIATTR_CUDA_API_VERSION
	.align		4
        /*0000*/ 	.byte	0x04, 0x37
        /*0002*/ 	.short	(.L_9 - .L_8)
.L_8:
        /*0004*/ 	.word	0x0000007c


	//----- nvinfo : EIATTR_KPARAM_INFO
	.align		4
.L_9:
        /*0008*/ 	.byte	0x04, 0x17
        /*000a*/ 	.short	(.L_11 - .L_10)
.L_10:
        /*000c*/ 	.word	0x00000000
        /*0010*/ 	.short	0x0005
        /*0012*/ 	.short	0x0028
        /*0014*/ 	.byte	0x00, 0xf0, 0x11, 0x00


	//----- nvinfo : EIATTR_KPARAM_INFO
	.align		4
.L_11:
        /*0018*/ 	.byte	0x04, 0x17
        /*001a*/ 	.short	(.L_13 - .L_12)
.L_12:
        /*001c*/ 	.word	0x00000000
        /*0020*/ 	.short	0x0004
        /*0022*/ 	.short	0x0020
        /*0024*/ 	.byte	0x00, 0xf4, 0x21, 0x00


	//----- nvinfo : EIATTR_KPARAM_INFO
	.align		4
.L_13:
        /*0028*/ 	.byte	0x04, 0x17
        /*002a*/ 	.short	(.L_15 - .L_14)
.L_14:
        /*002c*/ 	.word	0x00000000
        /*0030*/ 	.short	0x0003
        /*0032*/ 	.short	0x0018
        /*0034*/ 	.byte	0x00, 0xf4, 0x21, 0x00


	//----- nvinfo : EIATTR_KPARAM_INFO
	.align		4
.L_15:
        /*0038*/ 	.byte	0x04, 0x17
        /*003a*/ 	.short	(.L_17 - .L_16)
.L_16:
        /*003c*/ 	.word	0x00000000
        /*0040*/ 	.short	0x0002
        /*0042*/ 	.short	0x0010
        /*0044*/ 	.byte	0x00, 0xf4, 0x21, 0x00


	//----- nvinfo : EIATTR_KPARAM_INFO
	.align		4
.L_17:
        /*0048*/ 	.byte	0x04, 0x17
        /*004a*/ 	.short	(.L_19 - .L_18)
.L_18:
        /*004c*/ 	.word	0x00000000
        /*0050*/ 	.short	0x0001
        /*0052*/ 	.short	0x0008
        /*0054*/ 	.byte	0x00, 0xf4, 0x21, 0x00


	//----- nvinfo : EIATTR_KPARAM_INFO
	.align		4
.L_19:
        /*0058*/ 	.byte	0x04, 0x17
        /*005a*/ 	.short	(.L_21 - .L_20)
.L_20:
        /*005c*/ 	.word	0x00000000
        /*0060*/ 	.short	0x0000
        /*0062*/ 	.short	0x0000
        /*0064*/ 	.byte	0x00, 0xf4, 0x21, 0x00


	//----- nvinfo : EIATTR_SPARSE_MMA_MASK
	.align		4
.L_21:
        /*0068*/ 	.byte	0x03, 0x50
        /*006a*/ 	.short	0x0000


	//----- nvinfo : EIATTR_MAXREG_COUNT
	.align		4
        /*006c*/ 	.byte	0x03, 0x1b
        /*006e*/ 	.short	0x00ff


	//----- nvinfo : EIATTR_EXIT_INSTR_OFFSETS
	.align		4
        /*0070*/ 	.byte	0x04, 0x1c
        /*0072*/ 	.short	(.L_23 - .L_22)


	//   ....[0]....
.L_22:
        /*0074*/ 	.word	0x000003a0


	//   ....[1]....
        /*0078*/ 	.word	0x000003c0


	//----- nvinfo : EIATTR_REQNTID
	.align		4
.L_23:
        /*007c*/ 	.byte	0x04, 0x10
        /*007e*/ 	.short	(.L_25 - .L_24)
.L_24:
        /*0080*/ 	.word	0x00000080
        /*0084*/ 	.word	0x00000001
        /*0088*/ 	.word	0x00000001


	//----- nvinfo : EIATTR_CBANK_PARAM_SIZE
	.align		4
.L_25:
        /*008c*/ 	.byte	0x03, 0x19
        /*008e*/ 	.short	0x002c


	//----- nvinfo : EIATTR_PARAM_CBANK
	.align		4
        /*0090*/ 	.byte	0x04, 0x0a
        /*0092*/ 	.short	(.L_27 - .L_26)
	.align		4
.L_26:
        /*0094*/ 	.word	index@(.nv.constant0.triton_poi_fused_cat_8)
        /*0098*/ 	.short	0x0210
        /*009a*/ 	.short	0x002c


	//----- nvinfo : EIATTR_SW_WAR
	.align		4
.L_27:
        /*009c*/ 	.byte	0x04, 0x36
        /*009e*/ 	.short	(.L_29 - .L_28)
.L_28:
        /*00a0*/ 	.word	0x00000008
.L_29:


//--------------------- .nv.callgraph             --------------------------
	.section	.nv.callgraph,"",@"SHT_CUDA_CALLGRAPH"
	.align	4
	.sectionentsize	8
	.align		4
        /*0000*/ 	.word	0x00000000
	.align		4
        /*0004*/ 	.word	0xffffffff
	.align		4
        /*0008*/ 	.word	0x00000000
	.align		4
        /*000c*/ 	.word	0xfffffffe
	.align		4
        /*0010*/ 	.word	0x00000000
	.align		4
        /*0014*/ 	.word	0xfffffffd
	.align		4
        /*0018*/ 	.word	0x00000000
	.align		4
        /*001c*/ 	.word	0xfffffffc


//--------------------- .text.triton_poi_fused_cat_8 --------------------------
	.section	.text.triton_poi_fused_cat_8,"ax",@progbits
	.align	128
        .global         triton_poi_fused_cat_8
        .type           triton_poi_fused_cat_8,@function
        .size           triton_poi_fused_cat_8,(.L_x_1 - triton_poi_fused_cat_8)
        .other          triton_poi_fused_cat_8,@"STO_CUDA_ENTRY STV_DEFAULT"
triton_poi_fused_cat_8:
.text.triton_poi_fused_cat_8:
[----:B------:R-:W0:Y:S02]  /*0000*/  LDC R1, c[0x0][0x28] ;  /* 0x00000a00ff017b82 */ /* 0x000e240000000800 */
[----:B------:R-:W1:Y:S01]  /*0010*/  S2R R0, SR_TID.X ;  /* 0x0000000000007919 */ /* 0x000e620000002100 */
[----:B------:R-:W2:Y:S01]  /*0020*/  LDC.64 R4, c[0x0][0x218] ;  /* 0x00008600ff047b82 */ /* 0x000ea20000000a00 */
[----:B------:R-:W-:Y:S01]  /*0030*/  IMAD.MOV.U32 R16, RZ, RZ, RZ ;  /* 0x000000ffff107224 */ /* 0x000fe200078e00ff */
[----:B------:R-:W-:Y:S01]  /*0040*/  ULDC.64 UR4, c[0x0][0x208] ;  /* 0x0000820000047ab9 */ /* 0x000fe20000000a00 */
[----:B------:R-:W3:Y:S01]  /*0050*/  S2R R3, SR_CTAID.X ;  /* 0x0000000000037919 */ /* 0x000ee20000002500 */
[----:B-1----:R-:W-:Y:S02]  /*0060*/  LOP3.LUT R0, R0, 0x7f, RZ, 0xc0, !PT ;  /* 0x0000007f00007812 */ /* 0x002fe400078ec0ff */
[----:B---3--:R-:W-:-:S03]  /*0070*/  SHF.R.S32.HI R2, RZ, 0x18, R3 ;  /* 0x00000018ff027819 */ /* 0x008fc60000011403 */
[----:B------:R-:W-:Y:S01]  /*0080*/  IMAD R0, R3, 0x80, R0 ;  /* 0x0000008003007824 */ /* 0x000fe200078e0200 */
[----:B------:R-:W-:-:S03]  /*0090*/  SGXT R3, R2, 0x1 ;  /* 0x000000010203781a */ /* 0x000fc60000000200 */
[C---:B------:R-:W-:Y:S01]  /*00a0*/  IMAD.HI R8, R0.reuse, 0x7fc01ff1, RZ ;  /* 0x7fc01ff100087827 */ /* 0x040fe200078e02ff */
[----:B------:R-:W-:Y:S02]  /*00b0*/  ISETP.GE.AND P0, PT, R0, 0x2010, PT ;  /* 0x000020100000780c */ /* 0x000fe40003f06270 */
[----:B------:R-:W-:Y:S02]  /*00c0*/  LEA.HI R6, R3, R0, RZ, 0x2 ;  /* 0x0000000003067211 */ /* 0x000fe400078f10ff */
[----:B------:R-:W1:Y:S02]  /*00d0*/  LDC.64 R2, c[0x0][0x220] ;  /* 0x00008800ff027b82 */ /* 0x000e640000000a00 */
[----:B------:R-:W-:Y:S02]  /*00e0*/  SHF.R.S32.HI R7, RZ, 0x2, R6 ;  /* 0x00000002ff077819 */ /* 0x000fe40000011406 */
[----:B------:R-:W-:-:S03]  /*00f0*/  LOP3.LUT R13, R6, 0xfffffffc, RZ, 0xc0, !PT ;  /* 0xfffffffc060d7812 */ /* 0x000fc600078ec0ff */
[----:B------:R-:W-:-:S04]  /*0100*/  IMAD.HI R9, R7, 0x7fc01ff1, RZ ;  /* 0x7fc01ff107097827 */ /* 0x000fc800078e02ff */
[----:B------:R-:W-:Y:S01]  /*0110*/  IMAD.IADD R12, R0, 0x1, -R13 ;  /* 0x00000001000c7824 */ /* 0x000fe200078e0a0d */
[----:B------:R-:W-:-:S04]  /*0120*/  SHF.R.U32.HI R10, RZ, 0x1f, R9 ;  /* 0x0000001fff0a7819 */ /* 0x000fc80000011609 */
[----:B------:R-:W-:Y:S02]  /*0130*/  LEA.HI.SX32 R10, R9, R10, 0x18 ;  /* 0x0000000a090a7211 */ /* 0x000fe400078fc2ff */
[----:B------:R-:W-:-:S03]  /*0140*/  SHF.R.U32.HI R9, RZ, 0x1f, R8 ;  /* 0x0000001fff097819 */ /* 0x000fc60000011608 */
[----:B------:R-:W-:Y:S01]  /*0150*/  IMAD R14, R10, -0x201, R7 ;  /* 0xfffffdff0a0e7824 */ /* 0x000fe200078e0207 */
[----:B------:R-:W-:Y:S02]  /*0160*/  LEA.HI.SX32 R11, R8, R9, 0x16 ;  /* 0x00000009080b7211 */ /* 0x000fe400078fb2ff */
[----:B------:R-:W3:Y:S01]  /*0170*/  LDC.64 R8, c[0x0][0x210] ;  /* 0x00008400ff087b82 */ /* 0x000ee20000000a00 */
[C---:B------:R-:W-:Y:S01]  /*0180*/  VIADD R13, R14.reuse, 0xffffff00 ;  /* 0xffffff000e0d7836 */ /* 0x040fe20000000000 */
[C---:B------:R-:W-:Y:S01]  /*0190*/  LOP3.LUT R6, R14.reuse, 0xffffff00, RZ, 0xc0, !PT ;  /* 0xffffff000e067812 */ /* 0x040fe200078ec0ff */
[----:B------:R-:W-:Y:S01]  /*01a0*/  IMAD R10, R11, 0x400, R12 ;  /* 0x000004000b0a7824 */ /* 0x000fe200078e020c */
[----:B------:R-:W-:Y:S01]  /*01b0*/  ISETP.GE.AND P1, PT, R14, 0x100, PT ;  /* 0x000001000e00780c */ /* 0x000fe20003f26270 */
[C---:B-1----:R-:W-:Y:S01]  /*01c0*/  IMAD.WIDE R2, R13.reuse, 0x4, R2 ;  /* 0x000000040d027825 */ /* 0x042fe200078e0202 */
[----:B------:R-:W-:Y:S02]  /*01d0*/  ISETP.NE.AND P3, PT, R6, 0x100, PT ;  /* 0x000001000600780c */ /* 0x000fe40003f65270 */
[----:B------:R-:W1:Y:S01]  /*01e0*/  LDC.64 R6, c[0x0][0x228] ;  /* 0x00008a00ff067b82 */ /* 0x000e620000000a00 */
[----:B------:R-:W-:Y:S01]  /*01f0*/  IMAD R15, R13, 0x4, R10 ;  /* 0x000000040d0f7824 */ /* 0x000fe200078e020a */
[----:B------:R-:W-:Y:S01]  /*0200*/  ISETP.LT.AND P5, PT, R0, 0x2010, !P3 ;  /* 0x000020100000780c */ /* 0x000fe20005fa1270 */
[----:B------:R-:W-:Y:S01]  /*0210*/  IMAD R10, R11, -0x804, R0 ;  /* 0xfffff7fc0b0a7824 */ /* 0x000fe200078e0200 */
[----:B------:R-:W-:Y:S01]  /*0220*/  ISETP.GT.AND P2, PT, R14, 0x1ff, !P0 ;  /* 0x000001ff0e00780c */ /* 0x000fe20004744270 */
[----:B--2---:R-:W-:-:S04]  /*0230*/  IMAD.WIDE R4, R15, 0x4, R4 ;  /* 0x000000040f047825 */ /* 0x004fc800078e0204 */
[----:B------:R-:W-:Y:S01]  /*0240*/  IMAD.MOV.U32 R15, RZ, RZ, RZ ;  /* 0x000000ffff0f7224 */ /* 0x000fe200078e00ff */
[----:B------:R-:W-:Y:S01]  /*0250*/  ISETP.LT.AND P4, PT, R0, 0x2010, !P1 ;  /* 0x000020100000780c */ /* 0x000fe20004f81270 */
[C---:B------:R-:W-:Y:S02]  /*0260*/  IMAD R13, R11.reuse, 0x400, R10 ;  /* 0x000004000b0d7824 */ /* 0x040fe400078e020a */
[----:B------:R-:W-:Y:S02]  /*0270*/  IMAD R11, R11, 0x4, R12 ;  /* 0x000000040b0b7824 */ /* 0x000fe400078e020c */
[----:B------:R2:W4:Y:S04]  /*0280*/  @P5 LDG.E R15, desc[UR4][R4.64] ;  /* 0x00000004040f5981 */ /* 0x000528000c1e1900 */
[----:B------:R-:W5:Y:S01]  /*0290*/  @P5 LDG.E.EL R16, desc[UR4][R2.64] ;  /* 0x0000000402105981 */ /* 0x000f62000c2e1900 */
[----:B------:R-:W-:-:S02]  /*02a0*/  IMAD.MOV.U32 R10, RZ, RZ, RZ ;  /* 0x000000ffff0a7224 */ /* 0x000fc400078e00ff */
[----:B------:R-:W-:Y:S02]  /*02b0*/  IMAD.MOV.U32 R12, RZ, RZ, RZ ;  /* 0x000000ffff0c7224 */ /* 0x000fe400078e00ff */
[----:B---3--:R-:W-:Y:S01]  /*02c0*/  IMAD.WIDE R8, R13, 0x4, R8 ;  /* 0x000000040d087825 */ /* 0x008fe200078e0208 */
[----:B--2---:R-:W2:Y:S03]  /*02d0*/  LDC.64 R4, c[0x0][0x230] ;  /* 0x00008c00ff047b82 */ /* 0x004ea60000000a00 */
[----:B-1----:R-:W-:Y:S01]  /*02e0*/  IMAD.WIDE R6, R11, 0x4, R6 ;  /* 0x000000040b067825 */ /* 0x002fe200078e0206 */
[----:B------:R-:W3:Y:S04]  /*02f0*/  @P4 LDG.E R10, desc[UR4][R8.64] ;  /* 0x00000004080a4981 */ /* 0x000ee8000c1e1900 */
[----:B------:R-:W3:Y:S01]  /*0300*/  @P2 LDG.E.EL R12, desc[UR4][R6.64] ;  /* 0x00000004060c2981 */ /* 0x000ee2000c2e1900 */
[----:B----4-:R-:W-:-:S02]  /*0310*/  SEL R15, R15, RZ, P5 ;  /* 0x000000ff0f0f7207 */ /* 0x010fc40002800000 */
[----:B-----5:R-:W-:-:S04]  /*0320*/  SEL R16, R16, RZ, P5 ;  /* 0x000000ff10107207 */ /* 0x020fc80002800000 */
[C---:B------:R-:W-:Y:S01]  /*0330*/  FSETP.GEU.AND P5, PT, R15.reuse, -R16, PT ;  /* 0x800000100f00720b */ /* 0x040fe20003fae000 */
[----:B------:R-:W-:-:S05]  /*0340*/  FADD R2, R15, R16 ;  /* 0x000000100f027221 */ /* 0x000fca0000000000 */
[----:B------:R-:W-:Y:S01]  /*0350*/  FSEL R11, R2, RZ, P5 ;  /* 0x000000ff020b7208 */ /* 0x000fe20002800000 */
[----:B--2---:R-:W-:Y:S01]  /*0360*/  IMAD.WIDE R2, R0, 0x4, R4 ;  /* 0x0000000400027825 */ /* 0x004fe200078e0204 */
[----:B---3--:R-:W-:Y:S02]  /*0370*/  SEL R10, R10, RZ, P4 ;  /* 0x000000ff0a0a7207 */ /* 0x008fe40002000000 */
[----:B------:R-:W-:-:S04]  /*0380*/  @P3 SEL R11, R12, RZ, P2 ;  /* 0x000000ff0c0b3207 */ /* 0x000fc80001000000 */
[----:B------:R-:W-:Y:S01]  /*0390*/  SEL R11, R10, R11, !P1 ;  /* 0x0000000b0a0b7207 */ /* 0x000fe20004800000 */
[----:B------:R-:W-:Y:S06]  /*03a0*/  @P0 EXIT ;  /* 0x000000000000094d */ /* 0x000fec0003800000 */
[----:B------:R-:W-:Y:S01]  /*03b0*/  STG.E desc[UR4][R2.64], R11 ;  /* 0x0000000b02007986 */ /* 0x000fe2000c101904 */
[----:B------:R-:W-:Y:S05]  /*03c0*/  EXIT ;  /* 0x000000000000794d */ /* 0x000fea0003800000 */
.L_x_0:
[----:B------:R-:W-:-:S00]  /*03d0*/  BRA `(.L_x_0) ;  /* 0xfffffffc00fc7947 */ /* 0x000fc0000383ffff */
[----:B------:R-:W-:-:S00]  /*03e0*/  NOP ;  /* 0x0000000000007918 */ /* 0x000fc00000000000 */
        /* <DEDUP_REMOVED lines=9> */
.L_x_1:


//--------------------- .nv.constant0.triton_poi_fused_cat_8 --------------------------
	.section	.nv.constant0.triton_poi_fused_cat_8,"a",@progbits
	.sectionflags	@""
	.align	4
.nv.constant0.triton_poi_fused_cat_8:
	.zero		572
